//
// Generated by NVIDIA NVVM Compiler
//
// Compiler Build ID: CL-36424714
// Cuda compilation tools, release 13.0, V13.0.88
// Based on NVVM 20.0.0
//

.version 9.0
.target sm_100
.address_size 64

	// .globl	_Z8myKernelPlm

.visible .entry _Z8myKernelPlm(
	.param .u64 .ptr .align 1 _Z8myKernelPlm_param_0,
	.param .u64 _Z8myKernelPlm_param_1
)
{
	.reg .b32 	%r<3>;
	.reg .b64 	%rd<12>;

	ld.param.u64 	%rd1, [_Z8myKernelPlm_param_0];
	ld.param.u64 	%rd2, [_Z8myKernelPlm_param_1];
	cvta.to.global.u64 	%rd3, %rd1;
	mov.u32 	%r1, %ctaid.x;
	mov.u32 	%r2, %tid.x;
	cvt.u64.u32 	%rd4, %r1;
	mul.lo.s64 	%rd5, %rd4, %rd2;
	shl.b64 	%rd6, %rd5, 3;
	add.s64 	%rd7, %rd3, %rd6;
	mul.wide.u32 	%rd8, %r2, 8;
	add.s64 	%rd9, %rd7, %rd8;
	ld.global.u64 	%rd10, [%rd9];
	add.s64 	%rd11, %rd10, 1;
	st.global.u64 	[%rd9], %rd11;
	ret;

}


// ===== COMPILED SASS (sm_100) =====

	.target	sm_100

	.elftype	@"ET_EXEC"


//--------------------- .note.nv.tkinfo           --------------------------
	.section	.note.nv.tkinfo,"",@"SHT_NOTE"
	.sectionflags	@"SHF_NOTE_NV_TKINFO"
	.tkinfo
        /*0018*/ 	.word	0x00000002
        /*0030*/ 	.string	""
        /*0030*/ 	.string	"ptxas"
        /*0030*/ 	.string	"Cuda compilation tools, release 13.0, V13.0.88"
        /*0030*/ 	.string	"Build cuda_13.0.r13.0/compiler.36424714_0"
        /*0030*/ 	.string	"-arch sm_100 -m 64 "



//--------------------- .note.nv.cuinfo           --------------------------
	.section	.note.nv.cuinfo,"",@"SHT_NOTE"
	.sectionflags	@"SHF_NOTE_NV_CUINFO"
        /*0018*/ 	.short	0x0002
        /*001a*/ 	.short	0x0064
        /*001c*/ 	.short	0x0082
	.zero		2


//--------------------- .nv.info                  --------------------------
	.section	.nv.info,"",@"SHT_CUDA_INFO"
	.align	4


	//----- nvinfo : EIATTR_REGCOUNT
	.align		4
        /*0000*/ 	.byte	0x04, 0x2f
        /*0002*/ 	.short	(.L_1 - .L_0)
	.align		4
.L_0:
        /*0004*/ 	.word	index@(_Z8myKernelPlm)
        /*0008*/ 	.word	0x00000008


	//----- nvinfo : EIATTR_FRAME_SIZE
	.align		4
.L_1:
        /*000c*/ 	.byte	0x04, 0x11
        /*000e*/ 	.short	(.L_3 - .L_2)
	.align		4
.L_2:
        /*0010*/ 	.word	index@(_Z8myKernelPlm)
        /*0014*/ 	.word	0x00000000


	//----- nvinfo : EIATTR_MIN_STACK_SIZE
	.align		4
.L_3:
        /*0018*/ 	.byte	0x04, 0x12
        /*001a*/ 	.short	(.L_5 - .L_4)
	.align		4
.L_4:
        /*001c*/ 	.word	index@(_Z8myKernelPlm)
        /*0020*/ 	.word	0x00000000
.L_5:


//--------------------- .nv.compat                --------------------------
	.section	.nv.compat,"",@"SHT_CUDA_COMPAT_INFO"
	.align	4
        /*0000*/ 	.byte	0x02, 0x09, 0x00, 0x00, 0x02, 0x02, 0x01, 0x00, 0x02, 0x05, 0x05, 0x00, 0x03, 0x07, 0x01, 0x01
        /*0010*/ 	.byte	0x02, 0x03, 0x00, 0x00, 0x02, 0x06, 0x01, 0x00, 0x04, 0x0b, 0x08, 0x00, 0x09, 0x00, 0x00, 0x00
        /*0020*/ 	.byte	0x00, 0x00, 0x00, 0x00


//--------------------- .nv.info._Z8myKernelPlm   --------------------------
	.section	.nv.info._Z8myKernelPlm,"",@"SHT_CUDA_INFO"
	.sectionflags	@""
	.align	4


	//----- nvinfo : EIATTR_CUDA_API_VERSION
	.align		4
        /*0000*/ 	.byte	0x04, 0x37
        /*0002*/ 	.short	(.L_7 - .L_6)
.L_6:
        /*0004*/ 	.word	0x00000082


	//----- nvinfo : EIATTR_KPARAM_INFO
	.align		4
.L_7:
        /*0008*/ 	.byte	0x04, 0x17
        /*000a*/ 	.short	(.L_9 - .L_8)
.L_8:
        /*000c*/ 	.word	0x00000000
        /*0010*/ 	.short	0x0001
        /*0012*/ 	.short	0x0008
        /*0014*/ 	.byte	0x00, 0xf0, 0x21, 0x00


	//----- nvinfo : EIATTR_KPARAM_INFO
	.align		4
.L_9:
        /*0018*/ 	.byte	0x04, 0x17
        /*001a*/ 	.short	(.L_11 - .L_10)
.L_10:
        /*001c*/ 	.word	0x00000000
        /*0020*/ 	.short	0x0000
        /*0022*/ 	.short	0x0000
        /*0024*/ 	.byte	0x00, 0xf5, 0x21, 0x00


	//----- nvinfo : EIATTR_SPARSE_MMA_MASK
	.align		4
.L_11:
        /*0028*/ 	.byte	0x03, 0x50
        /*002a*/ 	.short	0x0000


	//----- nvinfo : EIATTR_MAXREG_COUNT
	.align		4
        /*002c*/ 	.byte	0x03, 0x1b
        /*002e*/ 	.short	0x00ff


	//----- nvinfo : EIATTR_MERCURY_ISA_VERSION
	.align		4
        /*0030*/ 	.byte	0x03, 0x5f
        /*0032*/ 	.short	0x0101


	//----- nvinfo : EIATTR_VRC_CTA_INIT_COUNT
	.align		4
        /*0034*/ 	.byte	0x02, 0x4a
	.zero		1
	.zero		1


	//----- nvinfo : EIATTR_EXIT_INSTR_OFFSETS
	.align		4
        /*0038*/ 	.byte	0x04, 0x1c
        /*003a*/ 	.short	(.L_13 - .L_12)


	//   ....[0]....
.L_12:
        /*003c*/ 	.word	0x00000100


	//----- nvinfo : EIATTR_CBANK_PARAM_SIZE
	.align		4
.L_13:
        /*0040*/ 	.byte	0x03, 0x19
        /*0042*/ 	.short	0x0010


	//----- nvinfo : EIATTR_PARAM_CBANK
	.align		4
        /*0044*/ 	.byte	0x04, 0x0a
        /*0046*/ 	.short	(.L_15 - .L_14)
	.align		4
.L_14:
        /*0048*/ 	.word	index@(.nv.constant0._Z8myKernelPlm)
        /*004c*/ 	.short	0x0380
        /*004e*/ 	.short	0x0010


	//----- nvinfo : EIATTR_SW_WAR
	.align		4
.L_15:
        /*0050*/ 	.byte	0x04, 0x36
        /*0052*/ 	.short	(.L_17 - .L_16)
.L_16:
        /*0054*/ 	.word	0x00000008
.L_17:


//--------------------- .nv.callgraph             --------------------------
	.section	.nv.callgraph,"",@"SHT_CUDA_CALLGRAPH"
	.align	4
	.sectionentsize	8
	.align		4
        /*0000*/ 	.word	0x00000000
	.align		4
        /*0004*/ 	.word	0xffffffff
	.align		4
        /*0008*/ 	.word	0x00000000
	.align		4
        /*000c*/ 	.word	0xfffffffe
	.align		4
        /*0010*/ 	.word	0x00000000
	.align		4
        /*0014*/ 	.word	0xfffffffd
	.align		4
        /*0018*/ 	.word	0x00000000
	.align		4
        /*001c*/ 	.word	0xfffffffc


//--------------------- .text._Z8myKernelPlm      --------------------------
	.section	.text._Z8myKernelPlm,"ax",@progbits
	.align	128
        .global         _Z8myKernelPlm
        .type           _Z8myKernelPlm,@function
        .size           _Z8myKernelPlm,(.L_x_1 - _Z8myKernelPlm)
        .other          _Z8myKernelPlm,@"STO_CUDA_ENTRY STV_DEFAULT"
_Z8myKernelPlm:
.text._Z8myKernelPlm:
[----:B------:R-:W-:Y:S08]  /*0000*/  LDC R1, c[0x0][0x37c] ;  /* 0x0000df00ff017b82 */ /* 0x000ff00000000800 */
[----:B------:R-:W0:Y:S01]  /*0010*/  S2UR UR6, SR_CTAID.X ;  /* 0x00000000000679c3 */ /* 0x000e220000002500 */
[----:B------:R-:W0:Y:S01]  /*0020*/  LDCU.128 UR8, c[0x0][0x380] ;  /* 0x00007000ff0877ac */ /* 0x000e220008000c00 */
[----:B------:R-:W1:Y:S01]  /*0030*/  S2R R5, SR_TID.X ;  /* 0x0000000000057919 */ /* 0x000e620000002100 */
[----:B0-----:R-:W-:-:S04]  /*0040*/  UIMAD.WIDE.U32 UR4, UR6, UR10, URZ ;  /* 0x0000000a060472a5 */ /* 0x001fc8000f8e00ff */
[----:B------:R-:W-:Y:S02]  /*0050*/  UIMAD UR6, UR6, UR11, UR5 ;  /* 0x0000000b060672a4 */ /* 0x000fe4000f8e0205 */
[----:B------:R-:W-:Y:S01]  /*0060*/  ULEA UR5, UP0, UR4, UR8, 0x3 ;  /* 0x0000000804057291 */ /* 0x000fe2000f8018ff */
[----:B------:R-:W0:Y:S03]  /*0070*/  LDCU.64 UR10, c[0x0][0x358] ;  /* 0x00006b00ff0a77ac */ /* 0x000e260008000a00 */
[----:B------:R-:W-:Y:S02]  /*0080*/  ULEA.HI.X UR4, UR4, UR9, UR6, 0x3, UP0 ;  /* 0x0000000904047291 */ /* 0x000fe400080f1c06 */
[----:B------:R-:W-:-:S04]  /*0090*/  MOV R2, UR5 ;  /* 0x0000000500027c02 */ /* 0x000fc80008000f00 */
[----:B------:R-:W-:-:S03]  /*00a0*/  MOV R3, UR4 ;  /* 0x0000000400037c02 */ /* 0x000fc60008000f00 */
[----:B-1----:R-:W-:-:S05]  /*00b0*/  IMAD.WIDE.U32 R2, R5, 0x8, R2 ;  /* 0x0000000805027825 */ /* 0x002fca00078e0002 */
[----:B0-----:R-:W2:Y:S02]  /*00c0*/  LDG.E.64 R4, desc[UR10][R2.64] ;  /* 0x0000000a02047981 */ /* 0x001ea4000c1e1b00 */
[----:B--2---:R-:W-:-:S04]  /*00d0*/  IADD3 R4, P0, PT, R4, 0x1, RZ ;  /* 0x0000000104047810 */ /* 0x004fc80007f1e0ff */
[----:B------:R-:W-:-:S05]  /*00e0*/  IADD3.X R5, PT, PT, RZ, R5, RZ, P0, !PT ;  /* 0x00000005ff057210 */ /* 0x000fca00007fe4ff */
[----:B------:R-:W-:Y:S01]  /*00f0*/  STG.E.64 desc[UR10][R2.64], R4 ;  /* 0x0000000402007986 */ /* 0x000fe2000c101b0a */
[----:B------:R-:W-:Y:S05]  /*0100*/  EXIT ;  /* 0x000000000000794d */ /* 0x000fea0003800000 */
.L_x_0:
[----:B------:R-:W-:-:S00]  /*0110*/  BRA `(.L_x_0) ;  /* 0xfffffffc00fc7947 */ /* 0x000fc0000383ffff */
[----:B------:R-:W-:-:S00]  /*0120*/  NOP ;  /* 0x0000000000007918 */ /* 0x000fc00000000000 */
        /* <DEDUP_REMOVED lines=13> */
.L_x_1:


//--------------------- .nv.shared.reserved.0     --------------------------
	.section	.nv.shared.reserved.0,"aw",@nobits
	.weak		__nv_reservedSMEM_offset_0_alias
	.size		__nv_reservedSMEM_offset_0_alias, 0, 64
	.other		__nv_reservedSMEM_offset_0_alias,@"STO_CUDA_RESERVED_SHARED STV_DEFAULT"
__nv_reservedSMEM_offset_0_alias:
	.zero		0
	.zero		64


//--------------------- .nv.constant0._Z8myKernelPlm --------------------------
	.section	.nv.constant0._Z8myKernelPlm,"a",@progbits
	.sectionflags	@""
	.align	4
.nv.constant0._Z8myKernelPlm:
	.zero		912


//--------------------- SYMBOLS --------------------------

	.type		.nv.reservedSmem.offset0,@object
	.size		.nv.reservedSmem.offset0,0x4
